//
// Generated by NVIDIA NVVM Compiler
//
// Compiler Build ID: CL-36424714
// Cuda compilation tools, release 13.0, V13.0.88
// Based on NVVM 20.0.0
//

.version 9.0
.target sm_100
.address_size 64

	// .globl	_Z13cudaMatrixAddPfS_S_ii

.visible .entry _Z13cudaMatrixAddPfS_S_ii(
	.param .u64 .ptr .align 1 _Z13cudaMatrixAddPfS_S_ii_param_0,
	.param .u64 .ptr .align 1 _Z13cudaMatrixAddPfS_S_ii_param_1,
	.param .u64 .ptr .align 1 _Z13cudaMatrixAddPfS_S_ii_param_2,
	.param .u32 _Z13cudaMatrixAddPfS_S_ii_param_3,
	.param .u32 _Z13cudaMatrixAddPfS_S_ii_param_4
)
{
	.reg .b32 	%r<5>;
	.reg .b32 	%f<4>;
	.reg .b64 	%rd<14>;

	ld.param.u64 	%rd1, [_Z13cudaMatrixAddPfS_S_ii_param_0];
	ld.param.u64 	%rd2, [_Z13cudaMatrixAddPfS_S_ii_param_1];
	ld.param.u64 	%rd3, [_Z13cudaMatrixAddPfS_S_ii_param_2];
	ld.param.u32 	%r1, [_Z13cudaMatrixAddPfS_S_ii_param_4];
	cvta.to.global.u64 	%rd4, %rd3;
	cvta.to.global.u64 	%rd5, %rd2;
	cvta.to.global.u64 	%rd6, %rd1;
	mov.u32 	%r2, %ctaid.x;
	mov.u32 	%r3, %tid.x;
	mul.lo.s32 	%r4, %r1, %r2;
	cvt.s64.s32 	%rd7, %r4;
	cvt.u64.u32 	%rd8, %r3;
	add.s64 	%rd9, %rd7, %rd8;
	shl.b64 	%rd10, %rd9, 2;
	add.s64 	%rd11, %rd6, %rd10;
	ld.global.f32 	%f1, [%rd11];
	add.s64 	%rd12, %rd5, %rd10;
	ld.global.f32 	%f2, [%rd12];
	add.f32 	%f3, %f1, %f2;
	add.s64 	%rd13, %rd4, %rd10;
	st.global.f32 	[%rd13], %f3;
	ret;

}
	// .globl	_Z14cudaMatrixMultPfS_S_i
.visible .entry _Z14cudaMatrixMultPfS_S_i(
	.param .u64 .ptr .align 1 _Z14cudaMatrixMultPfS_S_i_param_0,
	.param .u64 .ptr .align 1 _Z14cudaMatrixMultPfS_S_i_param_1,
	.param .u64 .ptr .align 1 _Z14cudaMatrixMultPfS_S_i_param_2,
	.param .u32 _Z14cudaMatrixMultPfS_S_i_param_3
)
{
	.reg .pred 	%p<10>;
	.reg .b32 	%r<65>;
	.reg .b32 	%f<46>;
	.reg .b64 	%rd<64>;

	ld.param.u64 	%rd12, [_Z14cudaMatrixMultPfS_S_i_param_0];
	ld.param.u64 	%rd13, [_Z14cudaMatrixMultPfS_S_i_param_1];
	ld.param.u64 	%rd14, [_Z14cudaMatrixMultPfS_S_i_param_2];
	ld.param.u32 	%r34, [_Z14cudaMatrixMultPfS_S_i_param_3];
	cvta.to.global.u64 	%rd1, %rd13;
	cvta.to.global.u64 	%rd2, %rd12;
	cvta.to.global.u64 	%rd15, %rd14;
	mov.u32 	%r35, %ctaid.x;
	mov.u32 	%r36, %tid.x;
	mul.lo.s32 	%r37, %r34, %r35;
	cvt.s64.s32 	%rd3, %r37;
	cvt.u64.u32 	%rd4, %r36;
	add.s64 	%rd16, %rd3, %rd4;
	shl.b64 	%rd17, %rd16, 2;
	add.s64 	%rd5, %rd15, %rd17;
	mov.b32 	%r38, 0;
	st.global.u32 	[%rd5], %r38;
	setp.lt.s32 	%p1, %r34, 1;
	@%p1 bra 	$L__BB1_12;
	and.b32  	%r1, %r34, 7;
	setp.lt.u32 	%p2, %r34, 8;
	mov.b32 	%r63, 0;
	@%p2 bra 	$L__BB1_4;
	cvt.u32.u64 	%r40, %rd4;
	and.b32  	%r63, %r34, 2147483640;
	neg.s32 	%r61, %r63;
	add.s32 	%r60, %r40, %r34;
	shl.b32 	%r5, %r34, 3;
	shl.b32 	%r41, %r34, 1;
	add.s32 	%r59, %r40, %r41;
	mad.lo.s32 	%r58, %r34, 3, %r40;
	shl.b32 	%r42, %r34, 2;
	add.s32 	%r57, %r40, %r42;
	mad.lo.s32 	%r56, %r34, 5, %r40;
	mad.lo.s32 	%r55, %r34, 6, %r40;
	mad.lo.s32 	%r54, %r34, 7, %r40;
	shl.b64 	%rd18, %rd4, 2;
	add.s64 	%rd63, %rd1, %rd18;
	shl.b64 	%rd19, %rd3, 2;
	add.s64 	%rd20, %rd19, %rd2;
	add.s64 	%rd62, %rd20, 16;
$L__BB1_3:
	.pragma "nounroll";
	ld.global.f32 	%f1, [%rd62+-16];
	ld.global.f32 	%f2, [%rd63];
	mul.f32 	%f3, %f1, %f2;
	st.global.f32 	[%rd5], %f3;
	ld.global.f32 	%f4, [%rd62+-12];
	mul.wide.u32 	%rd21, %r60, 4;
	add.s64 	%rd22, %rd1, %rd21;
	ld.global.f32 	%f5, [%rd22];
	mul.f32 	%f6, %f4, %f5;
	st.global.f32 	[%rd5], %f6;
	ld.global.f32 	%f7, [%rd62+-8];
	mul.wide.u32 	%rd23, %r59, 4;
	add.s64 	%rd24, %rd1, %rd23;
	ld.global.f32 	%f8, [%rd24];
	mul.f32 	%f9, %f7, %f8;
	st.global.f32 	[%rd5], %f9;
	ld.global.f32 	%f10, [%rd62+-4];
	mul.wide.u32 	%rd25, %r58, 4;
	add.s64 	%rd26, %rd1, %rd25;
	ld.global.f32 	%f11, [%rd26];
	mul.f32 	%f12, %f10, %f11;
	st.global.f32 	[%rd5], %f12;
	ld.global.f32 	%f13, [%rd62];
	mul.wide.u32 	%rd27, %r57, 4;
	add.s64 	%rd28, %rd1, %rd27;
	ld.global.f32 	%f14, [%rd28];
	mul.f32 	%f15, %f13, %f14;
	st.global.f32 	[%rd5], %f15;
	ld.global.f32 	%f16, [%rd62+4];
	mul.wide.u32 	%rd29, %r56, 4;
	add.s64 	%rd30, %rd1, %rd29;
	ld.global.f32 	%f17, [%rd30];
	mul.f32 	%f18, %f16, %f17;
	st.global.f32 	[%rd5], %f18;
	ld.global.f32 	%f19, [%rd62+8];
	mul.wide.u32 	%rd31, %r55, 4;
	add.s64 	%rd32, %rd1, %rd31;
	ld.global.f32 	%f20, [%rd32];
	mul.f32 	%f21, %f19, %f20;
	st.global.f32 	[%rd5], %f21;
	ld.global.f32 	%f22, [%rd62+12];
	mul.wide.u32 	%rd33, %r54, 4;
	add.s64 	%rd34, %rd1, %rd33;
	ld.global.f32 	%f23, [%rd34];
	mul.f32 	%f24, %f22, %f23;
	st.global.f32 	[%rd5], %f24;
	add.s32 	%r61, %r61, 8;
	add.s32 	%r60, %r60, %r5;
	add.s32 	%r59, %r59, %r5;
	add.s32 	%r58, %r58, %r5;
	add.s32 	%r57, %r57, %r5;
	add.s32 	%r56, %r56, %r5;
	add.s32 	%r55, %r55, %r5;
	add.s32 	%r54, %r54, %r5;
	mul.wide.u32 	%rd35, %r5, 4;
	add.s64 	%rd63, %rd63, %rd35;
	add.s64 	%rd62, %rd62, 32;
	setp.ne.s32 	%p3, %r61, 0;
	@%p3 bra 	$L__BB1_3;
$L__BB1_4:
	setp.eq.s32 	%p4, %r1, 0;
	@%p4 bra 	$L__BB1_12;
	and.b32  	%r29, %r34, 3;
	setp.lt.u32 	%p5, %r1, 4;
	@%p5 bra 	$L__BB1_7;
	cvt.u32.u64 	%r43, %rd4;
	cvt.u64.u32 	%rd36, %r63;
	add.s64 	%rd37, %rd36, %rd3;
	shl.b64 	%rd38, %rd37, 2;
	add.s64 	%rd39, %rd2, %rd38;
	ld.global.f32 	%f25, [%rd39];
	mad.lo.s32 	%r44, %r63, %r34, %r43;
	mul.wide.u32 	%rd40, %r44, 4;
	add.s64 	%rd41, %rd1, %rd40;
	ld.global.f32 	%f26, [%rd41];
	mul.f32 	%f27, %f25, %f26;
	st.global.f32 	[%rd5], %f27;
	ld.global.f32 	%f28, [%rd39+4];
	add.s32 	%r45, %r44, %r34;
	mul.wide.u32 	%rd42, %r45, 4;
	add.s64 	%rd43, %rd1, %rd42;
	ld.global.f32 	%f29, [%rd43];
	mul.f32 	%f30, %f28, %f29;
	st.global.f32 	[%rd5], %f30;
	ld.global.f32 	%f31, [%rd39+8];
	add.s32 	%r46, %r45, %r34;
	mul.wide.u32 	%rd44, %r46, 4;
	add.s64 	%rd45, %rd1, %rd44;
	ld.global.f32 	%f32, [%rd45];
	mul.f32 	%f33, %f31, %f32;
	st.global.f32 	[%rd5], %f33;
	ld.global.f32 	%f34, [%rd39+12];
	add.s32 	%r47, %r46, %r34;
	mul.wide.u32 	%rd46, %r47, 4;
	add.s64 	%rd47, %rd1, %rd46;
	ld.global.f32 	%f35, [%rd47];
	mul.f32 	%f36, %f34, %f35;
	st.global.f32 	[%rd5], %f36;
	add.s32 	%r63, %r63, 4;
$L__BB1_7:
	setp.eq.s32 	%p6, %r29, 0;
	@%p6 bra 	$L__BB1_12;
	setp.eq.s32 	%p7, %r29, 1;
	@%p7 bra 	$L__BB1_10;
	cvt.u32.u64 	%r48, %rd4;
	cvt.u64.u32 	%rd48, %r63;
	add.s64 	%rd49, %rd48, %rd3;
	shl.b64 	%rd50, %rd49, 2;
	add.s64 	%rd51, %rd2, %rd50;
	ld.global.f32 	%f37, [%rd51];
	mad.lo.s32 	%r49, %r63, %r34, %r48;
	mul.wide.u32 	%rd52, %r49, 4;
	add.s64 	%rd53, %rd1, %rd52;
	ld.global.f32 	%f38, [%rd53];
	mul.f32 	%f39, %f37, %f38;
	st.global.f32 	[%rd5], %f39;
	ld.global.f32 	%f40, [%rd51+4];
	add.s32 	%r50, %r49, %r34;
	mul.wide.u32 	%rd54, %r50, 4;
	add.s64 	%rd55, %rd1, %rd54;
	ld.global.f32 	%f41, [%rd55];
	mul.f32 	%f42, %f40, %f41;
	st.global.f32 	[%rd5], %f42;
	add.s32 	%r63, %r63, 2;
$L__BB1_10:
	and.b32  	%r51, %r34, 1;
	setp.eq.b32 	%p8, %r51, 1;
	not.pred 	%p9, %p8;
	@%p9 bra 	$L__BB1_12;
	cvt.u32.u64 	%r52, %rd4;
	cvt.u64.u32 	%rd56, %r63;
	add.s64 	%rd57, %rd56, %rd3;
	shl.b64 	%rd58, %rd57, 2;
	add.s64 	%rd59, %rd2, %rd58;
	ld.global.f32 	%f43, [%rd59];
	mad.lo.s32 	%r53, %r63, %r34, %r52;
	mul.wide.u32 	%rd60, %r53, 4;
	add.s64 	%rd61, %rd1, %rd60;
	ld.global.f32 	%f44, [%rd61];
	mul.f32 	%f45, %f43, %f44;
	st.global.f32 	[%rd5], %f45;
$L__BB1_12:
	ret;

}


// ===== COMPILED SASS (sm_100) =====

	.target	sm_100

	.elftype	@"ET_EXEC"


//--------------------- .note.nv.tkinfo           --------------------------
	.section	.note.nv.tkinfo,"",@"SHT_NOTE"
	.sectionflags	@"SHF_NOTE_NV_TKINFO"
	.tkinfo
        /*0018*/ 	.word	0x00000002
        /*0030*/ 	.string	""
        /*0030*/ 	.string	"ptxas"
        /*0030*/ 	.string	"Cuda compilation tools, release 13.0, V13.0.88"
        /*0030*/ 	.string	"Build cuda_13.0.r13.0/compiler.36424714_0"
        /*0030*/ 	.string	"-arch sm_100 -m 64 "



//--------------------- .note.nv.cuinfo           --------------------------
	.section	.note.nv.cuinfo,"",@"SHT_NOTE"
	.sectionflags	@"SHF_NOTE_NV_CUINFO"
        /*0018*/ 	.short	0x0002
        /*001a*/ 	.short	0x0064
        /*001c*/ 	.short	0x0082
	.zero		2


//--------------------- .nv.info                  --------------------------
	.section	.nv.info,"",@"SHT_CUDA_INFO"
	.align	4


	//----- nvinfo : EIATTR_REGCOUNT
	.align		4
        /*0000*/ 	.byte	0x04, 0x2f
        /*0002*/ 	.short	(.L_1 - .L_0)
	.align		4
.L_0:
        /*0004*/ 	.word	index@(_Z13cudaMatrixAddPfS_S_ii)
        /*0008*/ 	.word	0x0000000c


	//----- nvinfo : EIATTR_FRAME_SIZE
	.align		4
.L_1:
        /*000c*/ 	.byte	0x04, 0x11
        /*000e*/ 	.short	(.L_3 - .L_2)
	.align		4
.L_2:
        /*0010*/ 	.word	index@(_Z13cudaMatrixAddPfS_S_ii)
        /*0014*/ 	.word	0x00000000


	//----- nvinfo : EIATTR_REGCOUNT
	.align		4
.L_3:
        /*0018*/ 	.byte	0x04, 0x2f
        /*001a*/ 	.short	(.L_5 - .L_4)
	.align		4
.L_4:
        /*001c*/ 	.word	index@(_Z14cudaMatrixMultPfS_S_i)
        /*0020*/ 	.word	0x00000020


	//----- nvinfo : EIATTR_FRAME_SIZE
	.align		4
.L_5:
        /*0024*/ 	.byte	0x04, 0x11
        /*0026*/ 	.short	(.L_7 - .L_6)
	.align		4
.L_6:
        /*0028*/ 	.word	index@(_Z14cudaMatrixMultPfS_S_i)
        /*002c*/ 	.word	0x00000000


	//----- nvinfo : EIATTR_MIN_STACK_SIZE
	.align		4
.L_7:
        /*0030*/ 	.byte	0x04, 0x12
        /*0032*/ 	.short	(.L_9 - .L_8)
	.align		4
.L_8:
        /*0034*/ 	.word	index@(_Z14cudaMatrixMultPfS_S_i)
        /*0038*/ 	.word	0x00000000


	//----- nvinfo : EIATTR_MIN_STACK_SIZE
	.align		4
.L_9:
        /*003c*/ 	.byte	0x04, 0x12
        /*003e*/ 	.short	(.L_11 - .L_10)
	.align		4
.L_10:
        /*0040*/ 	.word	index@(_Z13cudaMatrixAddPfS_S_ii)
        /*0044*/ 	.word	0x00000000
.L_11:


//--------------------- .nv.compat                --------------------------
	.section	.nv.compat,"",@"SHT_CUDA_COMPAT_INFO"
	.align	4
        /*0000*/ 	.byte	0x02, 0x09, 0x00, 0x00, 0x02, 0x02, 0x01, 0x00, 0x02, 0x05, 0x05, 0x00, 0x03, 0x07, 0x01, 0x01
        /*0010*/ 	.byte	0x02, 0x03, 0x00, 0x00, 0x02, 0x06, 0x01, 0x00, 0x04, 0x0b, 0x08, 0x00, 0x09, 0x00, 0x00, 0x00
        /*0020*/ 	.byte	0x00, 0x00, 0x00, 0x00


//--------------------- .nv.info._Z14cudaMatrixMultPfS_S_i --------------------------
	.section	.nv.info._Z14cudaMatrixMultPfS_S_i,"",@"SHT_CUDA_INFO"
	.sectionflags	@""
	.align	4


	//----- nvinfo : EIATTR_CUDA_API_VERSION
	.align		4
        /*0000*/ 	.byte	0x04, 0x37
        /*0002*/ 	.short	(.L_13 - .L_12)
.L_12:
        /*0004*/ 	.word	0x00000082


	//----- nvinfo : EIATTR_KPARAM_INFO
	.align		4
.L_13:
        /*0008*/ 	.byte	0x04, 0x17
        /*000a*/ 	.short	(.L_15 - .L_14)
.L_14:
        /*000c*/ 	.word	0x00000000
        /*0010*/ 	.short	0x0003
        /*0012*/ 	.short	0x0018
        /*0014*/ 	.byte	0x00, 0xf0, 0x11, 0x00


	//----- nvinfo : EIATTR_KPARAM_INFO
	.align		4
.L_15:
        /*0018*/ 	.byte	0x04, 0x17
        /*001a*/ 	.short	(.L_17 - .L_16)
.L_16:
        /*001c*/ 	.word	0x00000000
        /*0020*/ 	.short	0x0002
        /*0022*/ 	.short	0x0010
        /*0024*/ 	.byte	0x00, 0xf5, 0x21, 0x00


	//----- nvinfo : EIATTR_KPARAM_INFO
	.align		4
.L_17:
        /*0028*/ 	.byte	0x04, 0x17
        /*002a*/ 	.short	(.L_19 - .L_18)
.L_18:
        /*002c*/ 	.word	0x00000000
        /*0030*/ 	.short	0x0001
        /*0032*/ 	.short	0x0008
        /*0034*/ 	.byte	0x00, 0xf5, 0x21, 0x00


	//----- nvinfo : EIATTR_KPARAM_INFO
	.align		4
.L_19:
        /*0038*/ 	.byte	0x04, 0x17
        /*003a*/ 	.short	(.L_21 - .L_20)
.L_20:
        /*003c*/ 	.word	0x00000000
        /*0040*/ 	.short	0x0000
        /*0042*/ 	.short	0x0000
        /*0044*/ 	.byte	0x00, 0xf5, 0x21, 0x00


	//----- nvinfo : EIATTR_SPARSE_MMA_MASK
	.align		4
.L_21:
        /*0048*/ 	.byte	0x03, 0x50
        /*004a*/ 	.short	0x0000


	//----- nvinfo : EIATTR_MAXREG_COUNT
	.align		4
        /*004c*/ 	.byte	0x03, 0x1b
        /*004e*/ 	.short	0x00ff


	//----- nvinfo : EIATTR_MERCURY_ISA_VERSION
	.align		4
        /*0050*/ 	.byte	0x03, 0x5f
        /*0052*/ 	.short	0x0101


	//----- nvinfo : EIATTR_VRC_CTA_INIT_COUNT
	.align		4
        /*0054*/ 	.byte	0x02, 0x4a
	.zero		1
	.zero		1


	//----- nvinfo : EIATTR_EXIT_INSTR_OFFSETS
	.align		4
        /*0058*/ 	.byte	0x04, 0x1c
        /*005a*/ 	.short	(.L_23 - .L_22)


	//   ....[0]....
.L_22:
        /*005c*/ 	.word	0x000000e0


	//   ....[1]....
        /*0060*/ 	.word	0x000005d0


	//   ....[2]....
        /*0064*/ 	.word	0x00000810


	//   ....[3]....
        /*0068*/ 	.word	0x00000990


	//   ....[4]....
        /*006c*/ 	.word	0x00000a60


	//----- nvinfo : EIATTR_CBANK_PARAM_SIZE
	.align		4
.L_23:
        /*0070*/ 	.byte	0x03, 0x19
        /*0072*/ 	.short	0x001c


	//----- nvinfo : EIATTR_PARAM_CBANK
	.align		4
        /*0074*/ 	.byte	0x04, 0x0a
        /*0076*/ 	.short	(.L_25 - .L_24)
	.align		4
.L_24:
        /*0078*/ 	.word	index@(.nv.constant0._Z14cudaMatrixMultPfS_S_i)
        /*007c*/ 	.short	0x0380
        /*007e*/ 	.short	0x001c


	//----- nvinfo : EIATTR_SW_WAR
	.align		4
.L_25:
        /*0080*/ 	.byte	0x04, 0x36
        /*0082*/ 	.short	(.L_27 - .L_26)
.L_26:
        /*0084*/ 	.word	0x00000008
.L_27:


//--------------------- .nv.info._Z13cudaMatrixAddPfS_S_ii --------------------------
	.section	.nv.info._Z13cudaMatrixAddPfS_S_ii,"",@"SHT_CUDA_INFO"
	.sectionflags	@""
	.align	4


	//----- nvinfo : EIATTR_CUDA_API_VERSION
	.align		4
        /*0000*/ 	.byte	0x04, 0x37
        /*0002*/ 	.short	(.L_29 - .L_28)
.L_28:
        /*0004*/ 	.word	0x00000082


	//----- nvinfo : EIATTR_KPARAM_INFO
	.align		4
.L_29:
        /*0008*/ 	.byte	0x04, 0x17
        /*000a*/ 	.short	(.L_31 - .L_30)
.L_30:
        /*000c*/ 	.word	0x00000000
        /*0010*/ 	.short	0x0004
        /*0012*/ 	.short	0x001c
        /*0014*/ 	.byte	0x00, 0xf0, 0x11, 0x00


	//----- nvinfo : EIATTR_KPARAM_INFO
	.align		4
.L_31:
        /*0018*/ 	.byte	0x04, 0x17
        /*001a*/ 	.short	(.L_33 - .L_32)
.L_32:
        /*001c*/ 	.word	0x00000000
        /*0020*/ 	.short	0x0003
        /*0022*/ 	.short	0x0018
        /*0024*/ 	.byte	0x00, 0xf0, 0x11, 0x00


	//----- nvinfo : EIATTR_KPARAM_INFO
	.align		4
.L_33:
        /*0028*/ 	.byte	0x04, 0x17
        /*002a*/ 	.short	(.L_35 - .L_34)
.L_34:
        /*002c*/ 	.word	0x00000000
        /*0030*/ 	.short	0x0002
        /*0032*/ 	.short	0x0010
        /*0034*/ 	.byte	0x00, 0xf5, 0x21, 0x00


	//----- nvinfo : EIATTR_KPARAM_INFO
	.align		4
.L_35:
        /*0038*/ 	.byte	0x04, 0x17
        /*003a*/ 	.short	(.L_37 - .L_36)
.L_36:
        /*003c*/ 	.word	0x00000000
        /*0040*/ 	.short	0x0001
        /*0042*/ 	.short	0x0008
        /*0044*/ 	.byte	0x00, 0xf5, 0x21, 0x00


	//----- nvinfo : EIATTR_KPARAM_INFO
	.align		4
.L_37:
        /*0048*/ 	.byte	0x04, 0x17
        /*004a*/ 	.short	(.L_39 - .L_38)
.L_38:
        /*004c*/ 	.word	0x00000000
        /*0050*/ 	.short	0x0000
        /*0052*/ 	.short	0x0000
        /*0054*/ 	.byte	0x00, 0xf5, 0x21, 0x00


	//----- nvinfo : EIATTR_SPARSE_MMA_MASK
	.align		4
.L_39:
        /*0058*/ 	.byte	0x03, 0x50
        /*005a*/ 	.short	0x0000


	//----- nvinfo : EIATTR_MAXREG_COUNT
	.align		4
        /*005c*/ 	.byte	0x03, 0x1b
        /*005e*/ 	.short	0x00ff


	//----- nvinfo : EIATTR_MERCURY_ISA_VERSION
	.align		4
        /*0060*/ 	.byte	0x03, 0x5f
        /*0062*/ 	.short	0x0101


	//----- nvinfo : EIATTR_VRC_CTA_INIT_COUNT
	.align		4
        /*0064*/ 	.byte	0x02, 0x4a
	.zero		1
	.zero		1


	//----- nvinfo : EIATTR_EXIT_INSTR_OFFSETS
	.align		4
        /*0068*/ 	.byte	0x04, 0x1c
        /*006a*/ 	.short	(.L_41 - .L_40)


	//   ....[0]....
.L_40:
        /*006c*/ 	.word	0x00000160


	//----- nvinfo : EIATTR_CBANK_PARAM_SIZE
	.align		4
.L_41:
        /*0070*/ 	.byte	0x03, 0x19
        /*0072*/ 	.short	0x0020


	//----- nvinfo : EIATTR_PARAM_CBANK
	.align		4
        /*0074*/ 	.byte	0x04, 0x0a
        /*0076*/ 	.short	(.L_43 - .L_42)
	.align		4
.L_42:
        /*0078*/ 	.word	index@(.nv.constant0._Z13cudaMatrixAddPfS_S_ii)
        /*007c*/ 	.short	0x0380
        /*007e*/ 	.short	0x0020


	//----- nvinfo : EIATTR_SW_WAR
	.align		4
.L_43:
        /*0080*/ 	.byte	0x04, 0x36
        /*0082*/ 	.short	(.L_45 - .L_44)
.L_44:
        /*0084*/ 	.word	0x00000008
.L_45:


//--------------------- .nv.callgraph             --------------------------
	.section	.nv.callgraph,"",@"SHT_CUDA_CALLGRAPH"
	.align	4
	.sectionentsize	8
	.align		4
        /*0000*/ 	.word	0x00000000
	.align		4
        /*0004*/ 	.word	0xffffffff
	.align		4
        /*0008*/ 	.word	0x00000000
	.align		4
        /*000c*/ 	.word	0xfffffffe
	.align		4
        /*0010*/ 	.word	0x00000000
	.align		4
        /*0014*/ 	.word	0xfffffffd
	.align		4
        /*0018*/ 	.word	0x00000000
	.align		4
        /*001c*/ 	.word	0xfffffffc


//--------------------- .text._Z14cudaMatrixMultPfS_S_i --------------------------
	.section	.text._Z14cudaMatrixMultPfS_S_i,"ax",@progbits
	.align	128
        .global         _Z14cudaMatrixMultPfS_S_i
        .type           _Z14cudaMatrixMultPfS_S_i,@function
        .size           _Z14cudaMatrixMultPfS_S_i,(.L_x_6 - _Z14cudaMatrixMultPfS_S_i)
        .other          _Z14cudaMatrixMultPfS_S_i,@"STO_CUDA_ENTRY STV_DEFAULT"
_Z14cudaMatrixMultPfS_S_i:
.text._Z14cudaMatrixMultPfS_S_i:
[----:B------:R-:W-:Y:S01]  /*0000*/  LDC R1, c[0x0][0x37c] ;  /* 0x0000df00ff017b82 */ /* 0x000fe20000000800 */
[----:B------:R-:W0:Y:S07]  /*0010*/  S2R R0, SR_TID.X ;  /* 0x0000000000007919 */ /* 0x000e2e0000002100 */
[----:B------:R-:W1:Y:S01]  /*0020*/  S2UR UR4, SR_CTAID.X ;  /* 0x00000000000479c3 */ /* 0x000e620000002500 */
[----:B------:R-:W2:Y:S07]  /*0030*/  LDCU.64 UR6, c[0x0][0x390] ;  /* 0x00007200ff0677ac */ /* 0x000eae0008000a00 */
[----:B------:R-:W1:Y:S02]  /*0040*/  LDC R3, c[0x0][0x398] ;  /* 0x0000e600ff037b82 */ /* 0x000e640000000800 */
[----:B-1----:R-:W-:Y:S01]  /*0050*/  IMAD R5, R3, UR4, RZ ;  /* 0x0000000403057c24 */ /* 0x002fe2000f8e02ff */
[----:B------:R-:W1:Y:S04]  /*0060*/  LDCU.64 UR4, c[0x0][0x358] ;  /* 0x00006b00ff0477ac */ /* 0x000e680008000a00 */
[----:B------:R-:W-:-:S02]  /*0070*/  SHF.R.S32.HI R2, RZ, 0x1f, R5 ;  /* 0x0000001fff027819 */ /* 0x000fc40000011405 */
[----:B0-----:R-:W-:-:S04]  /*0080*/  IADD3 R4, P0, PT, R5, R0, RZ ;  /* 0x0000000005047210 */ /* 0x001fc80007f1e0ff */
[----:B------:R-:W-:Y:S02]  /*0090*/  IADD3.X R7, PT, PT, RZ, R2, RZ, P0, !PT ;  /* 0x00000002ff077210 */ /* 0x000fe400007fe4ff */
[----:B------:R-:W-:Y:S02]  /*00a0*/  ISETP.GE.AND P0, PT, R3, 0x1, PT ;  /* 0x000000010300780c */ /* 0x000fe40003f06270 */
[----:B--2---:R-:W-:-:S04]  /*00b0*/  LEA R10, P1, R4, UR6, 0x2 ;  /* 0x00000006040a7c11 */ /* 0x004fc8000f8210ff */
[----:B------:R-:W-:-:S05]  /*00c0*/  LEA.HI.X R11, R4, UR7, R7, 0x2, P1 ;  /* 0x00000007040b7c11 */ /* 0x000fca00088f1407 */
[----:B-1----:R0:W-:Y:S02]  /*00d0*/  STG.E desc[UR4][R10.64], RZ ;  /* 0x000000ff0a007986 */ /* 0x0021e4000c101904 */
[----:B------:R-:W-:Y:S05]  /*00e0*/  @!P0 EXIT ;  /* 0x000000000000894d */ /* 0x000fea0003800000 */
[C---:B------:R-:W-:Y:S01]  /*00f0*/  ISETP.GE.U32.AND P1, PT, R3.reuse, 0x8, PT ;  /* 0x000000080300780c */ /* 0x040fe20003f26070 */
[----:B------:R-:W-:Y:S01]  /*0100*/  IMAD.MOV.U32 R6, RZ, RZ, RZ ;  /* 0x000000ffff067224 */ /* 0x000fe200078e00ff */
[----:B------:R-:W-:-:S04]  /*0110*/  LOP3.LUT R4, R3, 0x7, RZ, 0xc0, !PT ;  /* 0x0000000703047812 */ /* 0x000fc800078ec0ff */
[----:B------:R-:W-:-:S07]  /*0120*/  ISETP.NE.AND P0, PT, R4, RZ, PT ;  /* 0x000000ff0400720c */ /* 0x000fce0003f05270 */
[----:B------:R-:W-:Y:S06]  /*0130*/  @!P1 BRA `(.L_x_0) ;  /* 0x0000000400249947 */ /* 0x000fec0003800000 */
[----:B------:R-:W1:Y:S01]  /*0140*/  LDC.64 R14, c[0x0][0x388] ;  /* 0x0000e200ff0e7b82 */ /* 0x000e620000000a00 */
[C---:B------:R-:W-:Y:S01]  /*0150*/  LOP3.LUT R6, R3.reuse, 0x7ffffff8, RZ, 0xc0, !PT ;  /* 0x7ffffff803067812 */ /* 0x040fe200078ec0ff */
[C---:B------:R-:W-:Y:S01]  /*0160*/  IMAD.SHL.U32 R9, R3.reuse, 0x8, RZ ;  /* 0x0000000803097824 */ /* 0x040fe200078e00ff */
[----:B------:R-:W-:Y:S01]  /*0170*/  IADD3 R7, PT, PT, R0, R3, RZ ;  /* 0x0000000300077210 */ /* 0x000fe20007ffe0ff */
[C-C-:B------:R-:W-:Y:S01]  /*0180*/  IMAD R24, R3.reuse, 0x3, R0.reuse ;  /* 0x0000000303187824 */ /* 0x140fe200078e0200 */
[C---:B------:R-:W-:Y:S01]  /*0190*/  LEA R8, R3.reuse, R0, 0x1 ;  /* 0x0000000003087211 */ /* 0x040fe200078e08ff */
[C-C-:B------:R-:W-:Y:S01]  /*01a0*/  IMAD R25, R3.reuse, 0x4, R0.reuse ;  /* 0x0000000403197824 */ /* 0x140fe200078e0200 */
[----:B------:R-:W-:Y:S01]  /*01b0*/  IADD3 R26, PT, PT, -R6, RZ, RZ ;  /* 0x000000ff061a7210 */ /* 0x000fe20007ffe1ff */
[----:B------:R-:W2:Y:S01]  /*01c0*/  LDC.64 R18, c[0x0][0x380] ;  /* 0x0000e000ff127b82 */ /* 0x000ea20000000a00 */
[C-C-:B------:R-:W-:Y:S02]  /*01d0*/  IMAD R27, R3.reuse, 0x5, R0.reuse ;  /* 0x00000005031b7824 */ /* 0x140fe400078e0200 */
[----:B------:R-:W-:-:S02]  /*01e0*/  IMAD R28, R3, 0x6, R0 ;  /* 0x00000006031c7824 */ /* 0x000fc400078e0200 */
[----:B------:R-:W-:Y:S01]  /*01f0*/  IMAD R29, R3, 0x7, R0 ;  /* 0x00000007031d7824 */ /* 0x000fe200078e0200 */
[----:B-1----:R-:W-:-:S04]  /*0200*/  LEA R14, P1, R0, R14, 0x2 ;  /* 0x0000000e000e7211 */ /* 0x002fc800078210ff */
[----:B------:R-:W-:Y:S02]  /*0210*/  LEA.HI.X R15, R0, R15, RZ, 0x2, P1 ;  /* 0x0000000f000f7211 */ /* 0x000fe400008f14ff */
[----:B--2---:R-:W-:-:S04]  /*0220*/  LEA R18, P2, R5, R18, 0x2 ;  /* 0x0000001205127211 */ /* 0x004fc800078410ff */
[----:B------:R-:W-:Y:S02]  /*0230*/  LEA.HI.X R19, R5, R19, R2, 0x2, P2 ;  /* 0x0000001305137211 */ /* 0x000fe400010f1402 */
[----:B------:R-:W-:-:S05]  /*0240*/  IADD3 R18, P1, PT, R18, 0x10, RZ ;  /* 0x0000001012127810 */ /* 0x000fca0007f3e0ff */
[----:B------:R-:W-:-:S08]  /*0250*/  IMAD.X R19, RZ, RZ, R19, P1 ;  /* 0x000000ffff137224 */ /* 0x000fd000008e0613 */
.L_x_1:
[----:B------:R-:W-:Y:S01]  /*0260*/  MOV R12, R18 ;  /* 0x00000012000c7202 */ /* 0x000fe20000000f00 */
[----:B------:R-:W1:Y:S01]  /*0270*/  LDC.64 R16, c[0x0][0x388] ;  /* 0x0000e200ff107b82 */ /* 0x000e620000000a00 */
[----:B------:R-:W-:Y:S02]  /*0280*/  MOV R13, R19 ;  /* 0x00000013000d7202 */ /* 0x000fe40000000f00 */
[----:B------:R-:W2:Y:S04]  /*0290*/  LDG.E R19, desc[UR4][R14.64] ;  /* 0x000000040e137981 */ /* 0x000ea8000c1e1900 */
[----:B------:R-:W2:Y:S02]  /*02a0*/  LDG.E R18, desc[UR4][R12.64+-0x10] ;  /* 0xfffff0040c127981 */ /* 0x000ea4000c1e1900 */
[----:B--2---:R-:W-:Y:S01]  /*02b0*/  FMUL R21, R18, R19 ;  /* 0x0000001312157220 */ /* 0x004fe20000400000 */
[----:B-1----:R-:W-:-:S04]  /*02c0*/  IMAD.WIDE.U32 R18, R7, 0x4, R16 ;  /* 0x0000000407127825 */ /* 0x002fc800078e0010 */
[----:B------:R1:W-:Y:S04]  /*02d0*/  STG.E desc[UR4][R10.64], R21 ;  /* 0x000000150a007986 */ /* 0x0003e8000c101904 */
        /* <DEDUP_REMOVED lines=23> */
[----:B------:R-:W-:-:S04]  /*0450*/  IMAD.WIDE.U32 R22, R28, 0x4, R16 ;  /* 0x000000041c167825 */ /* 0x000fc800078e0010 */
[----:B------:R2:W-:Y:S04]  /*0460*/  STG.E desc[UR4][R10.64], R19 ;  /* 0x000000130a007986 */ /* 0x0005e8000c101904 */
[----:B------:R-:W3:Y:S04]  /*0470*/  LDG.E R23, desc[UR4][R22.64] ;  /* 0x0000000416177981 */ /* 0x000ee8000c1e1900 */
[----:B------:R-:W3:Y:S01]  /*0480*/  LDG.E R20, desc[UR4][R12.64+0x8] ;  /* 0x000008040c147981 */ /* 0x000ee2000c1e1900 */
[----:B------:R-:W-:-:S04]  /*0490*/  IMAD.WIDE.U32 R16, R29, 0x4, R16 ;  /* 0x000000041d107825 */ /* 0x000fc800078e0010 */
[----:B---3--:R-:W-:-:S05]  /*04a0*/  FMUL R23, R20, R23 ;  /* 0x0000001714177220 */ /* 0x008fca0000400000 */
[----:B------:R3:W-:Y:S04]  /*04b0*/  STG.E desc[UR4][R10.64], R23 ;  /* 0x000000170a007986 */ /* 0x0007e8000c101904 */
[----:B------:R-:W4:Y:S04]  /*04c0*/  LDG.E R17, desc[UR4][R16.64] ;  /* 0x0000000410117981 */ /* 0x000f28000c1e1900 */
[----:B-1----:R-:W4:Y:S01]  /*04d0*/  LDG.E R18, desc[UR4][R12.64+0xc] ;  /* 0x00000c040c127981 */ /* 0x002f22000c1e1900 */
[----:B------:R-:W-:Y:S01]  /*04e0*/  VIADD R26, R26, 0x8 ;  /* 0x000000081a1a7836 */ /* 0x000fe20000000000 */
[C---:B------:R-:W-:Y:S01]  /*04f0*/  IADD3 R7, PT, PT, R9.reuse, R7, RZ ;  /* 0x0000000709077210 */ /* 0x040fe20007ffe0ff */
[C---:B------:R-:W-:Y:S01]  /*0500*/  IMAD.WIDE.U32 R14, R9.reuse, 0x4, R14 ;  /* 0x00000004090e7825 */ /* 0x040fe200078e000e */
[----:B------:R-:W-:-:S02]  /*0510*/  IADD3 R24, PT, PT, R9, R24, RZ ;  /* 0x0000001809187210 */ /* 0x000fc40007ffe0ff */
[C---:B------:R-:W-:Y:S01]  /*0520*/  IADD3 R25, PT, PT, R9.reuse, R25, RZ ;  /* 0x0000001909197210 */ /* 0x040fe20007ffe0ff */
[C---:B------:R-:W-:Y:S01]  /*0530*/  IMAD.IADD R8, R9.reuse, 0x1, R8 ;  /* 0x0000000109087824 */ /* 0x040fe200078e0208 */
[C---:B------:R-:W-:Y:S01]  /*0540*/  IADD3 R28, PT, PT, R9.reuse, R28, RZ ;  /* 0x0000001c091c7210 */ /* 0x040fe20007ffe0ff */
[C---:B------:R-:W-:Y:S01]  /*0550*/  IMAD.IADD R27, R9.reuse, 0x1, R27 ;  /* 0x00000001091b7824 */ /* 0x040fe200078e021b */
[----:B------:R-:W-:Y:S01]  /*0560*/  IADD3 R29, PT, PT, R9, R29, RZ ;  /* 0x0000001d091d7210 */ /* 0x000fe20007ffe0ff */
[----:B----4-:R-:W-:Y:S01]  /*0570*/  FMUL R21, R18, R17 ;  /* 0x0000001112157220 */ /* 0x010fe20000400000 */
[----:B------:R-:W-:-:S04]  /*0580*/  IADD3 R18, P1, PT, R12, 0x20, RZ ;  /* 0x000000200c127810 */ /* 0x000fc80007f3e0ff */
[----:B--2---:R-:W-:Y:S02]  /*0590*/  IADD3.X R19, PT, PT, RZ, R13, RZ, P1, !PT ;  /* 0x0000000dff137210 */ /* 0x004fe40000ffe4ff */
[----:B------:R-:W-:Y:S01]  /*05a0*/  ISETP.NE.AND P1, PT, R26, RZ, PT ;  /* 0x000000ff1a00720c */ /* 0x000fe20003f25270 */
[----:B------:R3:W-:-:S12]  /*05b0*/  STG.E desc[UR4][R10.64], R21 ;  /* 0x000000150a007986 */ /* 0x0007d8000c101904 */
[----:B---3--:R-:W-:Y:S05]  /*05c0*/  @P1 BRA `(.L_x_1) ;  /* 0xfffffffc00241947 */ /* 0x008fea000383ffff */
.L_x_0:
[----:B------:R-:W-:Y:S05]  /*05d0*/  @!P0 EXIT ;  /* 0x000000000000894d */ /* 0x000fea0003800000 */
[----:B------:R-:W-:Y:S02]  /*05e0*/  ISETP.GE.U32.AND P1, PT, R4, 0x4, PT ;  /* 0x000000040400780c */ /* 0x000fe40003f26070 */
[----:B------:R-:W-:-:S04]  /*05f0*/  LOP3.LUT R20, R3, 0x3, RZ, 0xc0, !PT ;  /* 0x0000000303147812 */ /* 0x000fc800078ec0ff */
[----:B------:R-:W-:-:S07]  /*0600*/  ISETP.NE.AND P0, PT, R20, RZ, PT ;  /* 0x000000ff1400720c */ /* 0x000fce0003f05270 */
[----:B------:R-:W-:Y:S06]  /*0610*/  @!P1 BRA `(.L_x_2) ;  /* 0x00000000007c9947 */ /* 0x000fec0003800000 */
[----:B------:R-:W1:Y:S01]  /*0620*/  LDC.64 R16, c[0x0][0x380] ;  /* 0x0000e000ff107b82 */ /* 0x000e620000000a00 */
[----:B------:R-:W-:Y:S01]  /*0630*/  IADD3 R4, P1, PT, R5, R6, RZ ;  /* 0x0000000605047210 */ /* 0x000fe20007f3e0ff */
[----:B------:R-:W-:-:S04]  /*0640*/  IMAD R7, R6, R3, R0 ;  /* 0x0000000306077224 */ /* 0x000fc800078e0200 */
[----:B------:R-:W-:Y:S02]  /*0650*/  IMAD.X R9, RZ, RZ, R2, P1 ;  /* 0x000000ffff097224 */ /* 0x000fe400008e0602 */
[----:B------:R-:W2:Y:S01]  /*0660*/  LDC.64 R12, c[0x0][0x388] ;  /* 0x0000e200ff0c7b82 */ /* 0x000ea20000000a00 */
[----:B-1----:R-:W-:-:S04]  /*0670*/  LEA R8, P1, R4, R16, 0x2 ;  /* 0x0000001004087211 */ /* 0x002fc800078210ff */
[----:B------:R-:W-:Y:S01]  /*0680*/  LEA.HI.X R9, R4, R17, R9, 0x2, P1 ;  /* 0x0000001104097211 */ /* 0x000fe200008f1409 */
[----:B--2---:R-:W-:-:S04]  /*0690*/  IMAD.WIDE.U32 R14, R7, 0x4, R12 ;  /* 0x00000004070e7825 */ /* 0x004fc800078e000c */
[----:B------:R-:W2:Y:S04]  /*06a0*/  LDG.E R4, desc[UR4][R8.64] ;  /* 0x0000000408047981 */ /* 0x000ea8000c1e1900 */
[----:B------:R-:W2:Y:S01]  /*06b0*/  LDG.E R15, desc[UR4][R14.64] ;  /* 0x000000040e0f7981 */ /* 0x000ea2000c1e1900 */
[----:B------:R-:W-:-:S05]  /*06c0*/  IADD3 R18, PT, PT, R7, R3, RZ ;  /* 0x0000000307127210 */ /* 0x000fca0007ffe0ff */
[----:B------:R-:W-:-:S04]  /*06d0*/  IMAD.WIDE.U32 R16, R18, 0x4, R12 ;  /* 0x0000000412107825 */ /* 0x000fc800078e000c */
[----:B--2---:R-:W-:-:S05]  /*06e0*/  FMUL R7, R4, R15 ;  /* 0x0000000f04077220 */ /* 0x004fca0000400000 */
[----:B------:R1:W-:Y:S04]  /*06f0*/  STG.E desc[UR4][R10.64], R7 ;  /* 0x000000070a007986 */ /* 0x0003e8000c101904 */
[----:B------:R-:W2:Y:S04]  /*0700*/  LDG.E R17, desc[UR4][R16.64] ;  /* 0x0000000410117981 */ /* 0x000ea8000c1e1900 */
[----:B------:R-:W2:Y:S01]  /*0710*/  LDG.E R4, desc[UR4][R8.64+0x4] ;  /* 0x0000040408047981 */ /* 0x000ea2000c1e1900 */
[----:B------:R-:W-:-:S05]  /*0720*/  IADD3 R22, PT, PT, R18, R3, RZ ;  /* 0x0000000312167210 */ /* 0x000fca0007ffe0ff */
[----:B------:R-:W-:-:S04]  /*0730*/  IMAD.WIDE.U32 R18, R22, 0x4, R12 ;  /* 0x0000000416127825 */ /* 0x000fc800078e000c */
[----:B--2---:R-:W-:-:S05]  /*0740*/  FMUL R21, R4, R17 ;  /* 0x0000001104157220 */ /* 0x004fca0000400000 */
[----:B------:R2:W-:Y:S04]  /*0750*/  STG.E desc[UR4][R10.64], R21 ;  /* 0x000000150a007986 */ /* 0x0005e8000c101904 */
[----:B------:R-:W3:Y:S04]  /*0760*/  LDG.E R19, desc[UR4][R18.64] ;  /* 0x0000000412137981 */ /* 0x000ee8000c1e1900 */
[----:B------:R-:W3:Y:S01]  /*0770*/  LDG.E R4, desc[UR4][R8.64+0x8] ;  /* 0x0000080408047981 */ /* 0x000ee2000c1e1900 */
[----:B------:R-:W-:-:S04]  /*0780*/  IMAD.IADD R23, R22, 0x1, R3 ;  /* 0x0000000116177824 */ /* 0x000fc800078e0203 */
[----:B------:R-:W-:-:S04]  /*0790*/  IMAD.WIDE.U32 R12, R23, 0x4, R12 ;  /* 0x00000004170c7825 */ /* 0x000fc800078e000c */
[----:B---3--:R-:W-:-:S05]  /*07a0*/  FMUL R15, R4, R19 ;  /* 0x00000013040f7220 */ /* 0x008fca0000400000 */
[----:B------:R2:W-:Y:S04]  /*07b0*/  STG.E desc[UR4][R10.64], R15 ;  /* 0x0000000f0a007986 */ /* 0x0005e8000c101904 */
[----:B------:R-:W1:Y:S04]  /*07c0*/  LDG.E R4, desc[UR4][R8.64+0xc] ;  /* 0x00000c0408047981 */ /* 0x000e68000c1e1900 */
[----:B------:R-:W1:Y:S01]  /*07d0*/  LDG.E R13, desc[UR4][R12.64] ;  /* 0x000000040c0d7981 */ /* 0x000e62000c1e1900 */
[----:B------:R-:W-:Y:S01]  /*07e0*/  IADD3 R6, PT, PT, R6, 0x4, RZ ;  /* 0x0000000406067810 */ /* 0x000fe20007ffe0ff */
[----:B-1----:R-:W-:-:S05]  /*07f0*/  FMUL R7, R4, R13 ;  /* 0x0000000d04077220 */ /* 0x002fca0000400000 */
[----:B------:R2:W-:Y:S02]  /*0800*/  STG.E desc[UR4][R10.64], R7 ;  /* 0x000000070a007986 */ /* 0x0005e4000c101904 */
.L_x_2:
[----:B------:R-:W-:Y:S05]  /*0810*/  @!P0 EXIT ;  /* 0x000000000000894d */ /* 0x000fea0003800000 */
[----:B------:R-:W-:Y:S02]  /*0820*/  ISETP.NE.AND P1, PT, R20, 0x1, PT ;  /* 0x000000011400780c */ /* 0x000fe40003f25270 */
[----:B------:R-:W-:-:S04]  /*0830*/  LOP3.LUT R4, R3, 0x1, RZ, 0xc0, !PT ;  /* 0x0000000103047812 */ /* 0x000fc800078ec0ff */
[----:B------:R-:W-:-:S07]  /*0840*/  ISETP.NE.U32.AND P0, PT, R4, 0x1, PT ;  /* 0x000000010400780c */ /* 0x000fce0003f05070 */
[----:B------:R-:W-:Y:S06]  /*0850*/  @!P1 BRA `(.L_x_3) ;  /* 0x00000000004c9947 */ /* 0x000fec0003800000 */
[----:B------:R-:W1:Y:S01]  /*0860*/  LDC.64 R8, c[0x0][0x380] ;  /* 0x0000e000ff087b82 */ /* 0x000e620000000a00 */
[----:B------:R-:W-:Y:S01]  /*0870*/  IADD3 R4, P1, PT, R5, R6, RZ ;  /* 0x0000000605047210 */ /* 0x000fe20007f3e0ff */
[----:B------:R-:W-:-:S03]  /*0880*/  IMAD R16, R6, R3, R0 ;  /* 0x0000000306107224 */ /* 0x000fc600078e0200 */
[----:B--2---:R-:W-:-:S03]  /*0890*/  IADD3.X R7, PT, PT, RZ, R2, RZ, P1, !PT ;  /* 0x00000002ff077210 */ /* 0x004fc60000ffe4ff */
[----:B------:R-:W2:Y:S01]  /*08a0*/  LDC.64 R12, c[0x0][0x388] ;  /* 0x0000e200ff0c7b82 */ /* 0x000ea20000000a00 */
[----:B-1----:R-:W-:-:S04]  /*08b0*/  LEA R8, P1, R4, R8, 0x2 ;  /* 0x0000000804087211 */ /* 0x002fc800078210ff */
[----:B------:R-:W-:Y:S01]  /*08c0*/  LEA.HI.X R9, R4, R9, R7, 0x2, P1 ;  /* 0x0000000904097211 */ /* 0x000fe200008f1407 */
[----:B--2---:R-:W-:-:S04]  /*08d0*/  IMAD.WIDE.U32 R14, R16, 0x4, R12 ;  /* 0x00000004100e7825 */ /* 0x004fc800078e000c */
[----:B------:R-:W2:Y:S04]  /*08e0*/  LDG.E R4, desc[UR4][R8.64] ;  /* 0x0000000408047981 */ /* 0x000ea8000c1e1900 */
[----:B------:R-:W2:Y:S01]  /*08f0*/  LDG.E R15, desc[UR4][R14.64] ;  /* 0x000000040e0f7981 */ /* 0x000ea2000c1e1900 */
[----:B------:R-:W-:-:S04]  /*0900*/  IMAD.IADD R17, R16, 0x1, R3 ;  /* 0x0000000110117824 */ /* 0x000fc800078e0203 */
[----:B------:R-:W-:-:S04]  /*0910*/  IMAD.WIDE.U32 R12, R17, 0x4, R12 ;  /* 0x00000004110c7825 */ /* 0x000fc800078e000c */
[----:B--2---:R-:W-:-:S05]  /*0920*/  FMUL R7, R4, R15 ;  /* 0x0000000f04077220 */ /* 0x004fca0000400000 */
[----:B------:R1:W-:Y:S04]  /*0930*/  STG.E desc[UR4][R10.64], R7 ;  /* 0x000000070a007986 */ /* 0x0003e8000c101904 */
[----:B------:R-:W2:Y:S04]  /*0940*/  LDG.E R4, desc[UR4][R8.64+0x4] ;  /* 0x0000040408047981 */ /* 0x000ea8000c1e1900 */
[----:B------:R-:W2:Y:S01]  /*0950*/  LDG.E R13, desc[UR4][R12.64] ;  /* 0x000000040c0d7981 */ /* 0x000ea2000c1e1900 */
[----:B------:R-:W-:Y:S01]  /*0960*/  IADD3 R6, PT, PT, R6, 0x2, RZ ;  /* 0x0000000206067810 */ /* 0x000fe20007ffe0ff */
[----:B--2---:R-:W-:-:S05]  /*0970*/  FMUL R17, R4, R13 ;  /* 0x0000000d04117220 */ /* 0x004fca0000400000 */
[----:B------:R1:W-:Y:S02]  /*0980*/  STG.E desc[UR4][R10.64], R17 ;  /* 0x000000110a007986 */ /* 0x0003e4000c101904 */
.L_x_3:
[----:B------:R-:W-:Y:S05]  /*0990*/  @P0 EXIT ;  /* 0x000000000000094d */ /* 0x000fea0003800000 */
[----:B------:R-:W3:Y:S01]  /*09a0*/  LDC.64 R12, c[0x0][0x380] ;  /* 0x0000e000ff0c7b82 */ /* 0x000ee20000000a00 */
[----:B------:R-:W-:Y:S01]  /*09b0*/  IADD3 R5, P0, PT, R5, R6, RZ ;  /* 0x0000000605057210 */ /* 0x000fe20007f1e0ff */
[----:B------:R-:W-:-:S03]  /*09c0*/  IMAD R3, R6, R3, R0 ;  /* 0x0000000306037224 */ /* 0x000fc600078e0200 */
[----:B------:R-:W-:-:S03]  /*09d0*/  IADD3.X R0, PT, PT, RZ, R2, RZ, P0, !PT ;  /* 0x00000002ff007210 */ /* 0x000fc600007fe4ff */
[----:B------:R-:W4:Y:S01]  /*09e0*/  LDC.64 R8, c[0x0][0x388] ;  /* 0x0000e200ff087b82 */ /* 0x000f220000000a00 */
[----:B---3--:R-:W-:-:S04]  /*09f0*/  LEA R4, P0, R5, R12, 0x2 ;  /* 0x0000000c05047211 */ /* 0x008fc800078010ff */
[----:B------:R-:W-:Y:S01]  /*0a00*/  LEA.HI.X R5, R5, R13, R0, 0x2, P0 ;  /* 0x0000000d05057211 */ /* 0x000fe200000f1400 */
[----:B----4-:R-:W-:-:S04]  /*0a10*/  IMAD.WIDE.U32 R2, R3, 0x4, R8 ;  /* 0x0000000403027825 */ /* 0x010fc800078e0008 */
[----:B------:R-:W1:Y:S04]  /*0a20*/  LDG.E R4, desc[UR4][R4.64] ;  /* 0x0000000404047981 */ /* 0x000e68000c1e1900 */
[----:B------:R-:W1:Y:S02]  /*0a30*/  LDG.E R3, desc[UR4][R2.64] ;  /* 0x0000000402037981 */ /* 0x000e64000c1e1900 */
[----:B-12---:R-:W-:-:S05]  /*0a40*/  FMUL R7, R4, R3 ;  /* 0x0000000304077220 */ /* 0x006fca0000400000 */
[----:B------:R-:W-:Y:S01]  /*0a50*/  STG.E desc[UR4][R10.64], R7 ;  /* 0x000000070a007986 */ /* 0x000fe2000c101904 */
[----:B------:R-:W-:Y:S05]  /*0a60*/  EXIT ;  /* 0x000000000000794d */ /* 0x000fea0003800000 */
.L_x_4:
[----:B------:R-:W-:-:S00]  /*0a70*/  BRA `(.L_x_4) ;  /* 0xfffffffc00fc7947 */ /* 0x000fc0000383ffff */
[----:B------:R-:W-:-:S00]  /*0a80*/  NOP ;  /* 0x0000000000007918 */ /* 0x000fc00000000000 */
[----:B------:R-:W-:-:S00]  /*0a90*/  NOP ;  /* 0x0000000000007918 */ /* 0x000fc00000000000 */
[----:B------:R-:W-:-:S00]  /*0aa0*/  NOP ;  /* 0x0000000000007918 */ /* 0x000fc00000000000 */
[----:B------:R-:W-:-:S00]  /*0ab0*/  NOP ;  /* 0x0000000000007918 */ /* 0x000fc00000000000 */
[----:B------:R-:W-:-:S00]  /*0ac0*/  NOP ;  /* 0x0000000000007918 */ /* 0x000fc00000000000 */
[----:B------:R-:W-:-:S00]  /*0ad0*/  NOP ;  /* 0x0000000000007918 */ /* 0x000fc00000000000 */
[----:B------:R-:W-:-:S00]  /*0ae0*/  NOP ;  /* 0x0000000000007918 */ /* 0x000fc00000000000 */
[----:B------:R-:W-:-:S00]  /*0af0*/  NOP ;  /* 0x0000000000007918 */ /* 0x000fc00000000000 */
.L_x_6:


//--------------------- .text._Z13cudaMatrixAddPfS_S_ii --------------------------
	.section	.text._Z13cudaMatrixAddPfS_S_ii,"ax",@progbits
	.align	128
        .global         _Z13cudaMatrixAddPfS_S_ii
        .type           _Z13cudaMatrixAddPfS_S_ii,@function
        .size           _Z13cudaMatrixAddPfS_S_ii,(.L_x_7 - _Z13cudaMatrixAddPfS_S_ii)
        .other          _Z13cudaMatrixAddPfS_S_ii,@"STO_CUDA_ENTRY STV_DEFAULT"
_Z13cudaMatrixAddPfS_S_ii:
.text._Z13cudaMatrixAddPfS_S_ii:
[----:B------:R-:W-:Y:S01]  /*0000*/  LDC R1, c[0x0][0x37c] ;  /* 0x0000df00ff017b82 */ /* 0x000fe20000000800 */
[----:B------:R-:W0:Y:S07]  /*0010*/  S2R R3, SR_TID.X ;  /* 0x0000000000037919 */ /* 0x000e2e0000002100 */
[----:B------:R-:W1:Y:S01]  /*0020*/  S2UR UR4, SR_CTAID.X ;  /* 0x00000000000479c3 */ /* 0x000e620000002500 */
[----:B------:R-:W2:Y:S01]  /*0030*/  LDCU.128 UR8, c[0x0][0x380] ;  /* 0x00007000ff0877ac */ /* 0x000ea20008000c00 */
[----:B------:R-:W3:Y:S06]  /*0040*/  LDCU.64 UR6, c[0x0][0x390] ;  /* 0x00007200ff0677ac */ /* 0x000eec0008000a00 */
[----:B------:R-:W1:Y:S02]  /*0050*/  LDC R0, c[0x0][0x39c] ;  /* 0x0000e700ff007b82 */ /* 0x000e640000000800 */
[----:B-1----:R-:W-:Y:S01]  /*0060*/  IMAD R0, R0, UR4, RZ ;  /* 0x0000000400007c24 */ /* 0x002fe2000f8e02ff */
[----:B------:R-:W1:Y:S04]  /*0070*/  LDCU.64 UR4, c[0x0][0x358] ;  /* 0x00006b00ff0477ac */ /* 0x000e680008000a00 */
[----:B0-----:R-:W-:-:S04]  /*0080*/  IADD3 R3, P0, PT, R0, R3, RZ ;  /* 0x0000000300037210 */ /* 0x001fc80007f1e0ff */
[----:B------:R-:W-:Y:S01]  /*0090*/  LEA.HI.X.SX32 R0, R0, RZ, 0x1, P0 ;  /* 0x000000ff00007211 */ /* 0x000fe200000f0eff */
[----:B------:R-:W-:-:S03]  /*00a0*/  IMAD.SHL.U32 R6, R3, 0x4, RZ ;  /* 0x0000000403067824 */ /* 0x000fc600078e00ff */
[----:B------:R-:W-:Y:S02]  /*00b0*/  SHF.L.U64.HI R0, R3, 0x2, R0 ;  /* 0x0000000203007819 */ /* 0x000fe40000010200 */
[C---:B--2---:R-:W-:Y:S02]  /*00c0*/  IADD3 R4, P1, PT, R6.reuse, UR10, RZ ;  /* 0x0000000a06047c10 */ /* 0x044fe4000ff3e0ff */
[----:B------:R-:W-:Y:S02]  /*00d0*/  IADD3 R2, P0, PT, R6, UR8, RZ ;  /* 0x0000000806027c10 */ /* 0x000fe4000ff1e0ff */
[C---:B------:R-:W-:Y:S02]  /*00e0*/  IADD3.X R5, PT, PT, R0.reuse, UR11, RZ, P1, !PT ;  /* 0x0000000b00057c10 */ /* 0x040fe40008ffe4ff */
[----:B------:R-:W-:-:S04]  /*00f0*/  IADD3.X R3, PT, PT, R0, UR9, RZ, P0, !PT ;  /* 0x0000000900037c10 */ /* 0x000fc800087fe4ff */
[----:B-1----:R-:W2:Y:S04]  /*0100*/  LDG.E R5, desc[UR4][R4.64] ;  /* 0x0000000404057981 */ /* 0x002ea8000c1e1900 */
[----:B------:R-:W2:Y:S01]  /*0110*/  LDG.E R2, desc[UR4][R2.64] ;  /* 0x0000000402027981 */ /* 0x000ea2000c1e1900 */
[----:B---3--:R-:W-:-:S04]  /*0120*/  IADD3 R6, P0, PT, R6, UR6, RZ ;  /* 0x0000000606067c10 */ /* 0x008fc8000ff1e0ff */
[----:B------:R-:W-:Y:S01]  /*0130*/  IADD3.X R7, PT, PT, R0, UR7, RZ, P0, !PT ;  /* 0x0000000700077c10 */ /* 0x000fe200087fe4ff */
[----:B--2---:R-:W-:-:S05]  /*0140*/  FADD R9, R2, R5 ;  /* 0x0000000502097221 */ /* 0x004fca0000000000 */
[----:B------:R-:W-:Y:S01]  /*0150*/  STG.E desc[UR4][R6.64], R9 ;  /* 0x0000000906007986 */ /* 0x000fe2000c101904 */
[----:B------:R-:W-:Y:S05]  /*0160*/  EXIT ;  /* 0x000000000000794d */ /* 0x000fea0003800000 */
.L_x_5:
        /* <DEDUP_REMOVED lines=9> */
.L_x_7:


//--------------------- .nv.shared.reserved.0     --------------------------
	.section	.nv.shared.reserved.0,"aw",@nobits
	.weak		__nv_reservedSMEM_offset_0_alias
	.size		__nv_reservedSMEM_offset_0_alias, 0, 64
	.other		__nv_reservedSMEM_offset_0_alias,@"STO_CUDA_RESERVED_SHARED STV_DEFAULT"
__nv_reservedSMEM_offset_0_alias:
	.zero		0
	.zero		64


//--------------------- .nv.constant0._Z14cudaMatrixMultPfS_S_i --------------------------
	.section	.nv.constant0._Z14cudaMatrixMultPfS_S_i,"a",@progbits
	.sectionflags	@""
	.align	4
.nv.constant0._Z14cudaMatrixMultPfS_S_i:
	.zero		924


//--------------------- .nv.constant0._Z13cudaMatrixAddPfS_S_ii --------------------------
	.section	.nv.constant0._Z13cudaMatrixAddPfS_S_ii,"a",@progbits
	.sectionflags	@""
	.align	4
.nv.constant0._Z13cudaMatrixAddPfS_S_ii:
	.zero		928


//--------------------- SYMBOLS --------------------------

	.type		.nv.reservedSmem.offset0,@object
	.size		.nv.reservedSmem.offset0,0x4
